	.headerflags	@"EF_CUDA_TEXMODE_UNIFIED EF_CUDA_64BIT_ADDRESS EF_CUDA_ACCELERATORS EF_CUDA_SM90 EF_CUDA_VIRTUAL_SM(EF_CUDA_SM90)"
	.elftype	@"ET_EXEC"


//--------------------- .nv.info                  --------------------------
	.section	.nv.info,"",@"SHT_CUDA_INFO"
	.align	4


	//----- nvinfo : EIATTR_REGCOUNT
	.align		4
        /*0000*/ 	.byte	0x04, 0x2f
        /*0002*/ 	.short	(.L_1 - .L_0)
	.align		4
.L_0:
        /*0004*/ 	.word	index@(triton_red_fused__to_copy_add_div_mul_pow_sum_4)
        /*0008*/ 	.word	0x00000020


	//----- nvinfo : EIATTR_MIN_STACK_SIZE
	.align		4
.L_1:
        /*000c*/ 	.byte	0x04, 0x12
        /*000e*/ 	.short	(.L_3 - .L_2)
	.align		4
.L_2:
        /*0010*/ 	.word	index@(triton_red_fused__to_copy_add_div_mul_pow_sum_4)
        /*0014*/ 	.word	0x00000000


	//----- nvinfo : EIATTR_FRAME_SIZE
	.align		4
.L_3:
        /*0018*/ 	.byte	0x04, 0x11
        /*001a*/ 	.short	(.L_5 - .L_4)
	.align		4
.L_4:
        /*001c*/ 	.word	index@(triton_red_fused__to_copy_add_div_mul_pow_sum_4)
        /*0020*/ 	.word	0x00000000


	//----- nvinfo : EIATTR_MIN_STACK_SIZE
	.align		4
.L_5:
        /*0024*/ 	.byte	0x04, 0x12
        /*0026*/ 	.short	(.L_7 - .L_6)
	.align		4
.L_6:
        /*0028*/ 	.word	index@(triton_red_fused__to_copy_add_div_mul_pow_sum_4)
        /*002c*/ 	.word	0x00000000
.L_7:


//--------------------- .nv.info.triton_red_fused__to_copy_add_div_mul_pow_sum_4 --------------------------
	.section	.nv.info.triton_red_fused__to_copy_add_div_mul_pow_sum_4,"",@"SHT_CUDA_INFO"
	.sectionflags	@""
	.align	4


	//----- nvinfo : EIATTR_CUDA_API_VERSION
	.align		4
        /*0000*/ 	.byte	0x04, 0x37
        /*0002*/ 	.short	(.L_9 - .L_8)
.L_8:
        /*0004*/ 	.word	0x0000007c


	//----- nvinfo : EIATTR_KPARAM_INFO
	.align		4
.L_9:
        /*0008*/ 	.byte	0x04, 0x17
        /*000a*/ 	.short	(.L_11 - .L_10)
.L_10:
        /*000c*/ 	.word	0x00000000
        /*0010*/ 	.short	0x0008
        /*0012*/ 	.short	0x0038
        /*0014*/ 	.byte	0x00, 0xf4, 0x21, 0x00


	//----- nvinfo : EIATTR_KPARAM_INFO
	.align		4
.L_11:
        /*0018*/ 	.byte	0x04, 0x17
        /*001a*/ 	.short	(.L_13 - .L_12)
.L_12:
        /*001c*/ 	.word	0x00000000
        /*0020*/ 	.short	0x0007
        /*0022*/ 	.short	0x0034
        /*0024*/ 	.byte	0x00, 0xf0, 0x11, 0x00


	//----- nvinfo : EIATTR_KPARAM_INFO
	.align		4
.L_13:
        /*0028*/ 	.byte	0x04, 0x17
        /*002a*/ 	.short	(.L_15 - .L_14)
.L_14:
        /*002c*/ 	.word	0x00000000
        /*0030*/ 	.short	0x0006
        /*0032*/ 	.short	0x0030
        /*0034*/ 	.byte	0x00, 0xf0, 0x11, 0x00


	//----- nvinfo : EIATTR_KPARAM_INFO
	.align		4
.L_15:
        /*0038*/ 	.byte	0x04, 0x17
        /*003a*/ 	.short	(.L_17 - .L_16)
.L_16:
        /*003c*/ 	.word	0x00000000
        /*0040*/ 	.short	0x0005
        /*0042*/ 	.short	0x0028
        /*0044*/ 	.byte	0x00, 0xf4, 0x21, 0x00


	//----- nvinfo : EIATTR_KPARAM_INFO
	.align		4
.L_17:
        /*0048*/ 	.byte	0x04, 0x17
        /*004a*/ 	.short	(.L_19 - .L_18)
.L_18:
        /*004c*/ 	.word	0x00000000
        /*0050*/ 	.short	0x0004
        /*0052*/ 	.short	0x0020
        /*0054*/ 	.byte	0x00, 0xf4, 0x21, 0x00


	//----- nvinfo : EIATTR_KPARAM_INFO
	.align		4
.L_19:
        /*0058*/ 	.byte	0x04, 0x17
        /*005a*/ 	.short	(.L_21 - .L_20)
.L_20:
        /*005c*/ 	.word	0x00000000
        /*0060*/ 	.short	0x0003
        /*0062*/ 	.short	0x0018
        /*0064*/ 	.byte	0x00, 0xf4, 0x21, 0x00


	//----- nvinfo : EIATTR_KPARAM_INFO
	.align		4
.L_21:
        /*0068*/ 	.byte	0x04, 0x17
        /*006a*/ 	.short	(.L_23 - .L_22)
.L_22:
        /*006c*/ 	.word	0x00000000
        /*0070*/ 	.short	0x0002
        /*0072*/ 	.short	0x0010
        /*0074*/ 	.byte	0x00, 0xf4, 0x21, 0x00


	//----- nvinfo : EIATTR_KPARAM_INFO
	.align		4
.L_23:
        /*0078*/ 	.byte	0x04, 0x17
        /*007a*/ 	.short	(.L_25 - .L_24)
.L_24:
        /*007c*/ 	.word	0x00000000
        /*0080*/ 	.short	0x0001
        /*0082*/ 	.short	0x0008
        /*0084*/ 	.byte	0x00, 0xf4, 0x21, 0x00


	//----- nvinfo : EIATTR_KPARAM_INFO
	.align		4
.L_25:
        /*0088*/ 	.byte	0x04, 0x17
        /*008a*/ 	.short	(.L_27 - .L_26)
.L_26:
        /*008c*/ 	.word	0x00000000
        /*0090*/ 	.short	0x0000
        /*0092*/ 	.short	0x0000
        /*0094*/ 	.byte	0x00, 0xf4, 0x21, 0x00


	//----- nvinfo : EIATTR_SPARSE_MMA_MASK
	.align		4
.L_27:
        /*0098*/ 	.byte	0x03, 0x50
        /*009a*/ 	.short	0x0000


	//----- nvinfo : EIATTR_MAXREG_COUNT
	.align		4
        /*009c*/ 	.byte	0x03, 0x1b
        /*009e*/ 	.short	0x00ff


	//----- nvinfo : EIATTR_COOP_GROUP_MASK_REGIDS
	.align		4
        /*00a0*/ 	.byte	0x04, 0x29
        /*00a2*/ 	.short	(.L_29 - .L_28)


	//   ....[0]....
.L_28:
        /*00a4*/ 	.word	0xffffffff


	//   ....[1]....
        /*00a8*/ 	.word	0xffffffff


	//----- nvinfo : EIATTR_COOP_GROUP_INSTR_OFFSETS
	.align		4
.L_29:
        /*00ac*/ 	.byte	0x04, 0x28
        /*00ae*/ 	.short	(.L_31 - .L_30)


	//   ....[0]....
.L_30:
        /*00b0*/ 	.word	0x00001230


	//   ....[1]....
        /*00b4*/ 	.word	0x000012d0


	//----- nvinfo : EIATTR_EXIT_INSTR_OFFSETS
	.align		4
.L_31:
        /*00b8*/ 	.byte	0x04, 0x1c
        /*00ba*/ 	.short	(.L_33 - .L_32)


	//   ....[0]....
.L_32:
        /*00bc*/ 	.word	0x00001590


	//----- nvinfo : EIATTR_REQNTID
	.align		4
.L_33:
        /*00c0*/ 	.byte	0x04, 0x10
        /*00c2*/ 	.short	(.L_35 - .L_34)
.L_34:
        /*00c4*/ 	.word	0x00000100
        /*00c8*/ 	.word	0x00000001
        /*00cc*/ 	.word	0x00000001


	//----- nvinfo : EIATTR_CRS_STACK_SIZE
	.align		4
.L_35:
        /*00d0*/ 	.byte	0x04, 0x1e
        /*00d2*/ 	.short	(.L_37 - .L_36)
.L_36:
        /*00d4*/ 	.word	0x00000000


	//----- nvinfo : EIATTR_CBANK_PARAM_SIZE
	.align		4
.L_37:
        /*00d8*/ 	.byte	0x03, 0x19
        /*00da*/ 	.short	0x0040


	//----- nvinfo : EIATTR_PARAM_CBANK
	.align		4
        /*00dc*/ 	.byte	0x04, 0x0a
        /*00de*/ 	.short	(.L_39 - .L_38)
	.align		4
.L_38:
        /*00e0*/ 	.word	index@(.nv.constant0.triton_red_fused__to_copy_add_div_mul_pow_sum_4)
        /*00e4*/ 	.short	0x0210
        /*00e6*/ 	.short	0x0040


	//----- nvinfo : EIATTR_SW_WAR
	.align		4
.L_39:
        /*00e8*/ 	.byte	0x04, 0x36
        /*00ea*/ 	.short	(.L_41 - .L_40)
.L_40:
        /*00ec*/ 	.word	0x00000008
.L_41:


//--------------------- .nv.callgraph             --------------------------
	.section	.nv.callgraph,"",@"SHT_CUDA_CALLGRAPH"
	.align	4
	.sectionentsize	8
	.align		4
        /*0000*/ 	.word	0x00000000
	.align		4
        /*0004*/ 	.word	0xffffffff
	.align		4
        /*0008*/ 	.word	0x00000000
	.align		4
        /*000c*/ 	.word	0xfffffffe
	.align		4
        /*0010*/ 	.word	0x00000000
	.align		4
        /*0014*/ 	.word	0xfffffffd
	.align		4
        /*0018*/ 	.word	0x00000000
	.align		4
        /*001c*/ 	.word	0xfffffffc


//--------------------- .text.triton_red_fused__to_copy_add_div_mul_pow_sum_4 --------------------------
	.section	.text.triton_red_fused__to_copy_add_div_mul_pow_sum_4,"ax",@progbits
	.align	128
        .global         triton_red_fused__to_copy_add_div_mul_pow_sum_4
        .type           triton_red_fused__to_copy_add_div_mul_pow_sum_4,@function
        .size           triton_red_fused__to_copy_add_div_mul_pow_sum_4,(.L_x_4 - triton_red_fused__to_copy_add_div_mul_pow_sum_4)
        .other          triton_red_fused__to_copy_add_div_mul_pow_sum_4,@"STO_CUDA_ENTRY STV_DEFAULT"
triton_red_fused__to_copy_add_div_mul_pow_sum_4:
.text.triton_red_fused__to_copy_add_div_mul_pow_sum_4:
[----:B------:R-:W0:Y:S02]  /*0000*/  LDC R1, c[0x0][0x28] ;  /* 0x00000a00ff017b82 */ /* 0x000e240000000800 */
[----:B------:R-:W1:Y:S01]  /*0010*/  S2R R6, SR_TID.X ;  /* 0x0000000000067919 */ /* 0x000e620000002100 */
[----:B------:R-:W2:Y:S08]  /*0020*/  S2UR UR4, SR_CTAID.X ;  /* 0x00000000000479c3 */ /* 0x000eb00000002500 */
[----:B------:R-:W3:Y:S01]  /*0030*/  LDC.64 R4, c[0x0][0x238] ;  /* 0x00008e00ff047b82 */ /* 0x000ee20000000a00 */
[----:B--2---:R-:W-:Y:S01]  /*0040*/  USHF.L.U32 UR4, UR4, 0x6, URZ ;  /* 0x0000000604047899 */ /* 0x004fe2000800063f */
[----:B-1----:R-:W-:-:S04]  /*0050*/  SHF.R.U32.HI R0, RZ, 0x2, R6 ;  /* 0x00000002ff007819 */ /* 0x002fc80000011606 */
[----:B------:R-:W-:-:S04]  /*0060*/  SGXT.U32 R0, R0, 0x6 ;  /* 0x000000060000781a */ /* 0x000fc80000000000 */
[----:B------:R-:W-:Y:S01]  /*0070*/  LOP3.LUT R3, R0, UR4, RZ, 0xfc, !PT ;  /* 0x0000000400037c12 */ /* 0x000fe2000f8efcff */
[----:B------:R-:W-:Y:S01]  /*0080*/  ULDC UR4, c[0x0][0x240] ;  /* 0x0000900000047ab9 */ /* 0x000fe20000000800 */
[----:B------:R-:W-:Y:S02]  /*0090*/  HFMA2.MMA R0, -RZ, RZ, 0, 0 ;  /* 0x00000000ff007435 */ /* 0x000fe400000001ff */
[C---:B------:R-:W-:Y:S01]  /*00a0*/  ISETP.GE.AND P1, PT, R3.reuse, UR4, PT ;  /* 0x0000000403007c0c */ /* 0x040fe2000bf26270 */
[----:B---3--:R-:W-:Y:S01]  /*00b0*/  IMAD.WIDE R4, R3, 0x4, R4 ;  /* 0x0000000403047825 */ /* 0x008fe200078e0204 */
[----:B------:R-:W-:-:S11]  /*00c0*/  ULDC.64 UR4, c[0x0][0x208] ;  /* 0x0000820000047ab9 */ /* 0x000fd60000000a00 */
[----:B------:R1:W5:Y:S01]  /*00d0*/  @!P1 LDG.E.EL R0, desc[UR4][R4.64] ;  /* 0x0000000404009981 */ /* 0x000362000c2e1900 */
[----:B------:R-:W-:Y:S02]  /*00e0*/  LOP3.LUT R6, R6, 0x3, RZ, 0xc0, !PT ;  /* 0x0000000306067812 */ /* 0x000fe400078ec0ff */
[----:B------:R-:W-:Y:S02]  /*00f0*/  @P1 MOV R26, RZ ;  /* 0x000000ff001a1202 */ /* 0x000fe40000000f00 */
[----:B------:R-:W-:Y:S02]  /*0100*/  SHF.L.U32 R2, R6, 0x1, RZ ;  /* 0x0000000106027819 */ /* 0x000fe400000006ff */
[----:B------:R-:W-:Y:S01]  /*0110*/  LEA R3, R3, R6, 0xc ;  /* 0x0000000603037211 */ /* 0x000fe200078e60ff */
[----:B------:R-:W-:Y:S06]  /*0120*/  @P1 BRA `(.L_x_0) ;  /* 0x00000010003c1947 */ /* 0x000fec0003800000 */
[----:B------:R-:W2:Y:S01]  /*0130*/  LDC.64 R10, c[0x0][0x218] ;  /* 0x00008600ff0a7b82 */ /* 0x000ea20000000a00 */
[----:B------:R-:W-:Y:S01]  /*0140*/  ULDC.64 UR6, c[0x0][0x228] ;  /* 0x00008a0000067ab9 */ /* 0x000fe20000000a00 */
[----:B------:R-:W-:Y:S02]  /*0150*/  MOV R26, RZ ;  /* 0x000000ff001a7202 */ /* 0x000fe40000000f00 */
[----:B------:R-:W-:Y:S02]  /*0160*/  IADD3 R16, P0, R2, UR6, RZ ;  /* 0x0000000602107c10 */ /* 0x000fe4000ff1e0ff */
[----:B-1----:R-:W-:Y:S02]  /*0170*/  MOV R4, 0xfffffffc ;  /* 0xfffffffc00047802 */ /* 0x002fe40000000f00 */
[----:B------:R-:W1:Y:S01]  /*0180*/  LDC.64 R12, c[0x0][0x220] ;  /* 0x00008800ff0c7b82 */ /* 0x000e620000000a00 */
[----:B------:R-:W-:Y:S02]  /*0190*/  IADD3.X R17, RZ, UR7, RZ, P0, !PT ;  /* 0x00000007ff117c10 */ /* 0x000fe400087fe4ff */
[----:B------:R-:W-:-:S05]  /*01a0*/  MOV R5, 0xffffffff ;  /* 0xffffffff00057802 */ /* 0x000fca0000000f00 */
[----:B------:R-:W3:Y:S02]  /*01b0*/  LDC.64 R14, c[0x0][0x230] ;  /* 0x00008c00ff0e7b82 */ /* 0x000ee40000000a00 */
.L_x_1:
[----:B------:R-:W-:Y:S01]  /*01c0*/  IADD3 R6, R4, 0x4, RZ ;  /* 0x0000000404067810 */ /* 0x000fe20007ffe0ff */
[----:B------:R-:W4:Y:S03]  /*01d0*/  LDG.E.EL.U16 R9, desc[UR4][R16.64] ;  /* 0x0000000410097981 */ /* 0x000f26000c2e1500 */
[----:B------:R-:W-:-:S05]  /*01e0*/  LOP3.LUT R29, R3, R6, RZ, 0xfc, !PT ;  /* 0x00000006031d7212 */ /* 0x000fca00078efcff */
[----:B--2---:R-:W-:-:S04]  /*01f0*/  IMAD.WIDE R22, R29, 0x2, R10 ;  /* 0x000000021d167825 */ /* 0x004fc800078e020a */
[C---:B-1----:R-:W-:Y:S01]  /*0200*/  IMAD.WIDE R18, R29.reuse, 0x2, R12 ;  /* 0x000000021d127825 */ /* 0x042fe200078e020c */
[----:B------:R-:W2:Y:S04]  /*0210*/  LDG.E.EL.U16 R25, desc[UR4][R22.64] ;  /* 0x0000000416197981 */ /* 0x000ea8000c2e1500 */
[----:B------:R1:W4:Y:S01]  /*0220*/  LDG.E.EL.U16 R24, desc[UR4][R18.64] ;  /* 0x0000000412187981 */ /* 0x000322000c2e1500 */
[----:B---3--:R-:W-:-:S05]  /*0230*/  IMAD.WIDE R28, R29, 0x2, R14 ;  /* 0x000000021d1c7825 */ /* 0x008fca00078e020e */
[----:B------:R3:W4:Y:S01]  /*0240*/  LDG.E.EL.U16 R27, desc[UR4][R28.64] ;  /* 0x000000041c1b7981 */ /* 0x000722000c2e1500 */
[----:B------:R-:W-:-:S04]  /*0250*/  IADD3 R6, R4, 0x8, RZ ;  /* 0x0000000804067810 */ /* 0x000fc80007ffe0ff */
[----:B-1----:R-:W-:-:S05]  /*0260*/  LOP3.LUT R19, R3, R6, RZ, 0xfc, !PT ;  /* 0x0000000603137212 */ /* 0x002fca00078efcff */
[----:B------:R-:W-:-:S04]  /*0270*/  IMAD.WIDE R6, R19, 0x2, R10 ;  /* 0x0000000213067825 */ /* 0x000fc800078e020a */
[C---:B------:R-:W-:Y:S02]  /*0280*/  IMAD.WIDE R20, R19.reuse, 0x2, R12 ;  /* 0x0000000213147825 */ /* 0x040fe400078e020c */
[----:B------:R-:W4:Y:S01]  /*0290*/  LDG.E.EL.U16 R6, desc[UR4][R6.64] ;  /* 0x0000000406067981 */ /* 0x000f22000c2e1500 */
[----:B------:R-:W-:Y:S01]  /*02a0*/  IADD3 R22, R4, 0xc, RZ ;  /* 0x0000000c04167810 */ /* 0x000fe20007ffe0ff */
[----:B------:R-:W-:Y:S02]  /*02b0*/  IMAD.WIDE R18, R19, 0x2, R14 ;  /* 0x0000000213127825 */ /* 0x000fe400078e020e */
[----:B------:R1:W4:Y:S01]  /*02c0*/  LDG.E.EL.U16 R8, desc[UR4][R20.64] ;  /* 0x0000000414087981 */ /* 0x000322000c2e1500 */
[----:B---3--:R-:W-:-:S03]  /*02d0*/  LOP3.LUT R29, R3, R22, RZ, 0xfc, !PT ;  /* 0x00000016031d7212 */ /* 0x008fc600078efcff */
[----:B------:R-:W3:Y:S04]  /*02e0*/  LDG.E.EL.U16 R18, desc[UR4][R18.64] ;  /* 0x0000000412127981 */ /* 0x000ee8000c2e1500 */
[----:B0-----:R-:W3:Y:S01]  /*02f0*/  LDG.E.EL.U16 R7, desc[UR4][R16.64+0x8] ;  /* 0x0000080410077981 */ /* 0x001ee2000c2e1500 */
[----:B------:R-:W-:-:S04]  /*0300*/  IMAD.WIDE R22, R29, 0x2, R12 ;  /* 0x000000021d167825 */ /* 0x000fc800078e020c */
[----:B-1----:R-:W-:Y:S01]  /*0310*/  IMAD.WIDE R20, R29, 0x2, R10 ;  /* 0x000000021d147825 */ /* 0x002fe200078e020a */
[----:B------:R-:W3:Y:S04]  /*0320*/  LDG.E.EL.U16 R19, desc[UR4][R16.64+0x10] ;  /* 0x0000100410137981 */ /* 0x000ee8000c2e1500 */
[----:B------:R0:W3:Y:S04]  /*0330*/  LDG.E.EL.U16 R28, desc[UR4][R20.64] ;  /* 0x00000004141c7981 */ /* 0x0000e8000c2e1500 */
[----:B------:R1:W3:Y:S01]  /*0340*/  LDG.E.EL.U16 R22, desc[UR4][R22.64] ;  /* 0x0000000416167981 */ /* 0x0002e2000c2e1500 */
[----:B--2---:R-:W-:-:S02]  /*0350*/  HADD2.F32 R25, -RZ, R25.H0_H0 ;  /* 0x20000019ff197230 */ /* 0x004fc40000004100 */
[----:B----4-:R-:W-:-:S05]  /*0360*/  HADD2.F32 R24, -RZ, R24.H0_H0 ;  /* 0x20000018ff187230 */ /* 0x010fca0000004100 */
[----:B0-----:R-:W-:Y:S01]  /*0370*/  FADD R20, R25, R24 ;  /* 0x0000001819147221 */ /* 0x001fe20000000000 */
[----:B------:R-:W-:-:S06]  /*0380*/  IMAD.WIDE R24, R29, 0x2, R14 ;  /* 0x000000021d187825 */ /* 0x000fcc00078e020e */
[----:B------:R0:W2:Y:S01]  /*0390*/  LDG.E.EL.U16 R24, desc[UR4][R24.64] ;  /* 0x0000000418187981 */ /* 0x0000a2000c2e1500 */
[----:B------:R-:W-:-:S05]  /*03a0*/  HADD2.F32 R9, -RZ, R9.H0_H0 ;  /* 0x20000009ff097230 */ /* 0x000fca0000004100 */
[----:B------:R-:W-:Y:S01]  /*03b0*/  FMUL R29, R9, R20 ;  /* 0x00000014091d7220 */ /* 0x000fe20000400000 */
[----:B------:R-:W-:Y:S01]  /*03c0*/  IADD3 R20, R4, 0x10, RZ ;  /* 0x0000001004147810 */ /* 0x000fe20007ffe0ff */
[----:B------:R-:W-:-:S03]  /*03d0*/  HADD2.F32 R27, -RZ, R27.H0_H0 ;  /* 0x2000001bff1b7230 */ /* 0x000fc60000004100 */
[----:B------:R-:W-:Y:S02]  /*03e0*/  LOP3.LUT R9, R3, R20, RZ, 0xfc, !PT ;  /* 0x0000001403097212 */ /* 0x000fe400078efcff */
[----:B-1----:R-:W-:-:S03]  /*03f0*/  FFMA R23, R27, R29, R26 ;  /* 0x0000001d1b177223 */ /* 0x002fc6000000001a */
[----:B------:R-:W-:-:S04]  /*0400*/  IMAD.WIDE R26, R9, 0x2, R10 ;  /* 0x00000002091a7825 */ /* 0x000fc800078e020a */
[----:B------:R-:W-:Y:S02]  /*0410*/  IMAD.WIDE R20, R9, 0x2, R12 ;  /* 0x0000000209147825 */ /* 0x000fe400078e020c */
[----:B------:R-:W4:Y:S04]  /*0420*/  LDG.E.EL.U16 R26, desc[UR4][R26.64] ;  /* 0x000000041a1a7981 */ /* 0x000f28000c2e1500 */
[----:B------:R-:W4:Y:S01]  /*0430*/  LDG.E.EL.U16 R20, desc[UR4][R20.64] ;  /* 0x0000000414147981 */ /* 0x000f22000c2e1500 */
[----:B------:R-:W-:Y:S02]  /*0440*/  HADD2.F32 R6, -RZ, R6.H0_H0 ;  /* 0x20000006ff067230 */ /* 0x000fe40000004100 */
[----:B0-----:R-:W-:Y:S01]  /*0450*/  HADD2.F32 R25, -RZ, R8.H0_H0 ;  /* 0x20000008ff197230 */ /* 0x001fe20000004100 */
[----:B------:R-:W-:Y:S01]  /*0460*/  IADD3 R8, R4, 0x14, RZ ;  /* 0x0000001404087810 */ /* 0x000fe20007ffe0ff */
[----:B---3--:R-:W-:-:S03]  /*0470*/  HADD2.F32 R7, -RZ, R7.H0_H0 ;  /* 0x20000007ff077230 */ /* 0x008fc60000004100 */
[----:B------:R-:W-:Y:S01]  /*0480*/  FADD R6, R6, R25 ;  /* 0x0000001906067221 */ /* 0x000fe20000000000 */
[----:B------:R-:W-:Y:S01]  /*0490*/  HADD2.F32 R18, -RZ, R18.H0_H0 ;  /* 0x20000012ff127230 */ /* 0x000fe20000004100 */
[----:B------:R-:W-:Y:S01]  /*04a0*/  LOP3.LUT R25, R3, R8, RZ, 0xfc, !PT ;  /* 0x0000000803197212 */ /* 0x000fe200078efcff */
[----:B------:R-:W-:Y:S02]  /*04b0*/  HADD2.F32 R28, -RZ, R28.H0_H0 ;  /* 0x2000001cff1c7230 */ /* 0x000fe40000004100 */
[----:B------:R-:W-:Y:S01]  /*04c0*/  FMUL R6, R7, R6 ;  /* 0x0000000607067220 */ /* 0x000fe20000400000 */
[----:B------:R-:W-:Y:S01]  /*04d0*/  IMAD.WIDE R8, R9, 0x2, R14 ;  /* 0x0000000209087825 */ /* 0x000fe200078e020e */
[----:B------:R-:W3:Y:S03]  /*04e0*/  LDG.E.EL.U16 R21, desc[UR4][R16.64+0x18] ;  /* 0x0000180410157981 */ /* 0x000ee6000c2e1500 */
[----:B------:R-:W-:Y:S01]  /*04f0*/  FFMA R23, R18, R6, R23 ;  /* 0x0000000612177223 */ /* 0x000fe20000000017 */
[C---:B------:R-:W-:Y:S01]  /*0500*/  IMAD.WIDE R6, R25.reuse, 0x2, R10 ;  /* 0x0000000219067825 */ /* 0x040fe200078e020a */
[----:B------:R0:W3:Y:S03]  /*0510*/  LDG.E.EL.U16 R8, desc[UR4][R8.64] ;  /* 0x0000000408087981 */ /* 0x0000e6000c2e1500 */
[----:B------:R-:W-:Y:S01]  /*0520*/  HADD2.F32 R22, -RZ, R22.H0_H0 ;  /* 0x20000016ff167230 */ /* 0x000fe20000004100 */
[----:B------:R1:W3:Y:S04]  /*0530*/  LDG.E.EL.U16 R27, desc[UR4][R6.64] ;  /* 0x00000004061b7981 */ /* 0x0002e8000c2e1500 */
[----:B0-----:R-:W-:Y:S01]  /*0540*/  FADD R9, R28, R22 ;  /* 0x000000161c097221 */ /* 0x001fe20000000000 */
[C---:B-1----:R-:W-:Y:S01]  /*0550*/  IMAD.WIDE R6, R25.reuse, 0x2, R12 ;  /* 0x0000000219067825 */ /* 0x042fe200078e020c */
[----:B------:R-:W3:Y:S03]  /*0560*/  LDG.E.EL.U16 R22, desc[UR4][R16.64+0x20] ;  /* 0x0000200410167981 */ /* 0x000ee6000c2e1500 */
[----:B------:R-:W-:Y:S01]  /*0570*/  HADD2.F32 R28, -RZ, R19.H0_H0 ;  /* 0x20000013ff1c7230 */ /* 0x000fe20000004100 */
[----:B------:R0:W3:Y:S01]  /*0580*/  LDG.E.EL.U16 R29, desc[UR4][R6.64] ;  /* 0x00000004061d7981 */ /* 0x0000e2000c2e1500 */
[----:B------:R-:W-:-:S04]  /*0590*/  IMAD.WIDE R18, R25, 0x2, R14 ;  /* 0x0000000219127825 */ /* 0x000fc800078e020e */
[----:B------:R-:W-:Y:S01]  /*05a0*/  FMUL R25, R28, R9 ;  /* 0x000000091c197220 */ /* 0x000fe20000400000 */
[----:B------:R-:W-:Y:S01]  /*05b0*/  IADD3 R28, R4, 0x18, RZ ;  /* 0x00000018041c7810 */ /* 0x000fe20007ffe0ff */
[----:B------:R1:W3:Y:S03]  /*05c0*/  LDG.E.EL.U16 R9, desc[UR4][R18.64] ;  /* 0x0000000412097981 */ /* 0x0002e6000c2e1500 */
[----:B------:R-:W-:-:S05]  /*05d0*/  LOP3.LUT R28, R3, R28, RZ, 0xfc, !PT ;  /* 0x0000001c031c7212 */ /* 0x000fca00078efcff */
[----:B0-----:R-:W-:-:S06]  /*05e0*/  IMAD.WIDE R6, R28, 0x2, R12 ;  /* 0x000000021c067825 */ /* 0x001fcc00078e020c */
[----:B------:R0:W3:Y:S01]  /*05f0*/  LDG.E.EL.U16 R6, desc[UR4][R6.64] ;  /* 0x0000000406067981 */ /* 0x0000e2000c2e1500 */
[----:B-1----:R-:W-:-:S04]  /*0600*/  IMAD.WIDE R18, R28, 0x2, R14 ;  /* 0x000000021c127825 */ /* 0x002fc800078e020e */
[----:B--2---:R-:W-:-:S05]  /*0610*/  HADD2.F32 R24, -RZ, R24.H0_H0 ;  /* 0x20000018ff187230 */ /* 0x004fca0000004100 */
[----:B------:R-:W-:Y:S01]  /*0620*/  FFMA R23, R24, R25, R23 ;  /* 0x0000001918177223 */ /* 0x000fe20000000017 */
[----:B------:R-:W-:-:S06]  /*0630*/  IMAD.WIDE R24, R28, 0x2, R10 ;  /* 0x000000021c187825 */ /* 0x000fcc00078e020a */
[----:B------:R1:W2:Y:S01]  /*0640*/  LDG.E.EL.U16 R24, desc[UR4][R24.64] ;  /* 0x0000000418187981 */ /* 0x0002a2000c2e1500 */
[----:B----4-:R-:W-:Y:S02]  /*0650*/  HADD2.F32 R26, -RZ, R26.H0_H0 ;  /* 0x2000001aff1a7230 */ /* 0x010fe40000004100 */
[----:B------:R-:W-:-:S05]  /*0660*/  HADD2.F32 R20, -RZ, R20.H0_H0 ;  /* 0x20000014ff147230 */ /* 0x000fca0000004100 */
[----:B0-----:R-:W-:Y:S02]  /*0670*/  FADD R7, R26, R20 ;  /* 0x000000141a077221 */ /* 0x001fe40000000000 */
[----:B------:R-:W4:Y:S04]  /*0680*/  LDG.E.EL.U16 R20, desc[UR4][R16.64+0x28] ;  /* 0x0000280410147981 */ /* 0x000f28000c2e1500 */
[----:B------:R0:W4:Y:S01]  /*0690*/  LDG.E.EL.U16 R26, desc[UR4][R18.64] ;  /* 0x00000004121a7981 */ /* 0x000122000c2e1500 */
[----:B---3--:R-:W-:Y:S01]  /*06a0*/  HADD2.F32 R21, -RZ, R21.H0_H0 ;  /* 0x20000015ff157230 */ /* 0x008fe20000004100 */
[----:B-1----:R-:W-:-:S04]  /*06b0*/  IADD3 R25, R4, 0x1c, RZ ;  /* 0x0000001c04197810 */ /* 0x002fc80007ffe0ff */
[----:B------:R-:W-:Y:S01]  /*06c0*/  FMUL R21, R21, R7 ;  /* 0x0000000715157220 */ /* 0x000fe20000400000 */
[----:B------:R-:W-:Y:S01]  /*06d0*/  HADD2.F32 R28, -RZ, R8.H0_H0 ;  /* 0x20000008ff1c7230 */ /* 0x000fe20000004100 */
[----:B------:R-:W-:Y:S01]  /*06e0*/  LOP3.LUT R8, R3, R25, RZ, 0xfc, !PT ;  /* 0x0000001903087212 */ /* 0x000fe200078efcff */
[----:B------:R-:W-:-:S03]  /*06f0*/  HADD2.F32 R7, -RZ, R27.H0_H0 ;  /* 0x2000001bff077230 */ /* 0x000fc60000004100 */
[----:B------:R-:W-:Y:S01]  /*0700*/  FFMA R27, R28, R21, R23 ;  /* 0x000000151c1b7223 */ /* 0x000fe20000000017 */
[----:B------:R-:W-:Y:S01]  /*0710*/  IADD3 R25, R4, 0x20, RZ ;  /* 0x0000002004197810 */ /* 0x000fe20007ffe0ff */
[----:B------:R-:W-:Y:S02]  /*0720*/  HADD2.F32 R29, -RZ, R29.H0_H0 ;  /* 0x2000001dff1d7230 */ /* 0x000fe40000004100 */
[----:B0-----:R-:W-:Y:S02]  /*0730*/  HADD2.F32 R18, -RZ, R22.H0_H0 ;  /* 0x20000016ff127230 */ /* 0x001fe40000004100 */
[----:B------:R-:W-:-:S04]  /*0740*/  IMAD.WIDE R22, R8, 0x2, R12 ;  /* 0x0000000208167825 */ /* 0x000fc800078e020c */
[----:B------:R-:W-:Y:S01]  /*0750*/  FADD R21, R7, R29 ;  /* 0x0000001d07157221 */ /* 0x000fe20000000000 */
[----:B------:R-:W-:-:S04]  /*0760*/  IMAD.WIDE R28, R8, 0x2, R10 ;  /* 0x00000002081c7825 */ /* 0x000fc800078e020a */
[----:B------:R-:W-:Y:S01]  /*0770*/  FMUL R18, R18, R21 ;  /* 0x0000001512127220 */ /* 0x000fe20000400000 */
[----:B------:R-:W-:Y:S01]  /*0780*/  LOP3.LUT R25, R3, R25, RZ, 0xfc, !PT ;  /* 0x0000001903197212 */ /* 0x000fe200078efcff */
[----:B------:R0:W3:Y:S01]  /*0790*/  LDG.E.EL.U16 R21, desc[UR4][R22.64] ;  /* 0x0000000416157981 */ /* 0x0000e2000c2e1500 */
[----:B------:R-:W-:-:S03]  /*07a0*/  HADD2.F32 R19, -RZ, R9.H0_H0 ;  /* 0x20000009ff137230 */ /* 0x000fc60000004100 */
[----:B------:R-:W3:Y:S01]  /*07b0*/  LDG.E.EL.U16 R7, desc[UR4][R28.64] ;  /* 0x000000041c077981 */ /* 0x000ee2000c2e1500 */
[----:B------:R-:W-:-:S04]  /*07c0*/  IMAD.WIDE R8, R8, 0x2, R14 ;  /* 0x0000000208087825 */ /* 0x000fc800078e020e */
[----:B------:R-:W-:Y:S01]  /*07d0*/  FFMA R27, R19, R18, R27 ;  /* 0x00000012131b7223 */ /* 0x000fe2000000001b */
[C---:B------:R-:W-:Y:S01]  /*07e0*/  IMAD.WIDE R18, R25.reuse, 0x2, R10 ;  /* 0x0000000219127825 */ /* 0x040fe200078e020a */
[----:B------:R1:W3:Y:S03]  /*07f0*/  LDG.E.EL.U16 R8, desc[UR4][R8.64] ;  /* 0x0000000408087981 */ /* 0x0002e6000c2e1500 */
[----:B0-----:R-:W-:Y:S01]  /*0800*/  IMAD.WIDE R22, R25, 0x2, R12 ;  /* 0x0000000219167825 */ /* 0x001fe200078e020c */
[----:B------:R-:W3:Y:S03]  /*0810*/  LDG.E.EL.U16 R28, desc[UR4][R16.64+0x30] ;  /* 0x00003004101c7981 */ /* 0x000ee6000c2e1500 */
[----:B------:R-:W-:Y:S01]  /*0820*/  HADD2.F32 R6, -RZ, R6.H0_H0 ;  /* 0x20000006ff067230 */ /* 0x000fe20000004100 */
[----:B------:R0:W3:Y:S04]  /*0830*/  LDG.E.EL.U16 R18, desc[UR4][R18.64] ;  /* 0x0000000412127981 */ /* 0x0000e8000c2e1500 */
[----:B------:R0:W3:Y:S01]  /*0840*/  LDG.E.EL.U16 R29, desc[UR4][R22.64] ;  /* 0x00000004161d7981 */ /* 0x0000e2000c2e1500 */
[----:B--2---:R-:W-:-:S05]  /*0850*/  HADD2.F32 R24, -RZ, R24.H0_H0 ;  /* 0x20000018ff187230 */ /* 0x004fca0000004100 */
[----:B-1----:R-:W-:Y:S02]  /*0860*/  FADD R9, R24, R6 ;  /* 0x0000000618097221 */ /* 0x002fe40000000000 */
[----:B------:R-:W2:Y:S01]  /*0870*/  LDG.E.EL.U16 R6, desc[UR4][R16.64+0x38] ;  /* 0x0000380410067981 */ /* 0x000ea2000c2e1500 */
[----:B------:R-:W-:-:S06]  /*0880*/  IMAD.WIDE R24, R25, 0x2, R14 ;  /* 0x0000000219187825 */ /* 0x000fcc00078e020e */
[----:B------:R1:W2:Y:S01]  /*0890*/  LDG.E.EL.U16 R24, desc[UR4][R24.64] ;  /* 0x0000000418187981 */ /* 0x0002a2000c2e1500 */
[----:B----4-:R-:W-:-:S05]  /*08a0*/  HADD2.F32 R20, -RZ, R20.H0_H0 ;  /* 0x20000014ff147230 */ /* 0x010fca0000004100 */
[----:B------:R-:W-:Y:S01]  /*08b0*/  FMUL R20, R20, R9 ;  /* 0x0000000914147220 */ /* 0x000fe20000400000 */
[----:B------:R-:W-:Y:S01]  /*08c0*/  IADD3 R9, R4, 0x24, RZ ;  /* 0x0000002404097810 */ /* 0x000fe20007ffe0ff */
[----:B------:R-:W-:-:S03]  /*08d0*/  HADD2.F32 R26, -RZ, R26.H0_H0 ;  /* 0x2000001aff1a7230 */ /* 0x000fc60000004100 */
[----:B------:R-:W-:Y:S02]  /*08e0*/  LOP3.LUT R9, R3, R9, RZ, 0xfc, !PT ;  /* 0x0000000903097212 */ /* 0x000fe400078efcff */
[----:B0-----:R-:W-:-:S03]  /*08f0*/  FFMA R19, R26, R20, R27 ;  /* 0x000000141a137223 */ /* 0x001fc6000000001b */
[----:B------:R-:W-:-:S04]  /*0900*/  IMAD.WIDE R26, R9, 0x2, R10 ;  /* 0x00000002091a7825 */ /* 0x000fc800078e020a */
[----:B------:R-:W-:Y:S02]  /*0910*/  IMAD.WIDE R22, R9, 0x2, R12 ;  /* 0x0000000209167825 */ /* 0x000fe400078e020c */
[----:B------:R-:W4:Y:S04]  /*0920*/  LDG.E.EL.U16 R26, desc[UR4][R26.64] ;  /* 0x000000041a1a7981 */ /* 0x000f28000c2e1500 */
[----:B------:R-:W4:Y:S04]  /*0930*/  LDG.E.EL.U16 R22, desc[UR4][R22.64] ;  /* 0x0000000416167981 */ /* 0x000f28000c2e1500 */
[----:B------:R-:W4:Y:S01]  /*0940*/  LDG.E.EL.U16 R27, desc[UR4][R16.64+0x48] ;  /* 0x00004804101b7981 */ /* 0x000f22000c2e1500 */
[----:B---3--:R-:W-:-:S02]  /*0950*/  HADD2.F32 R20, -RZ, R21.H0_H0 ;  /* 0x20000015ff147230 */ /* 0x008fc40000004100 */
[----:B------:R-:W-:-:S05]  /*0960*/  HADD2.F32 R7, -RZ, R7.H0_H0 ;  /* 0x20000007ff077230 */ /* 0x000fca0000004100 */
[----:B------:R-:W-:Y:S01]  /*0970*/  FADD R7, R7, R20 ;  /* 0x0000001407077221 */ /* 0x000fe20000000000 */
[----:B------:R-:W-:Y:S01]  /*0980*/  IADD3 R20, R4, 0x28, RZ ;  /* 0x0000002804147810 */ /* 0x000fe20007ffe0ff */
[----:B------:R-:W-:Y:S02]  /*0990*/  HADD2.F32 R28, -RZ, R28.H0_H0 ;  /* 0x2000001cff1c7230 */ /* 0x000fe40000004100 */
[----:B------:R-:W-:-:S03]  /*09a0*/  HADD2.F32 R8, -RZ, R8.H0_H0 ;  /* 0x20000008ff087230 */ /* 0x000fc60000004100 */
[----:B-1----:R-:W-:Y:S01]  /*09b0*/  FMUL R25, R28, R7 ;  /* 0x000000071c197220 */ /* 0x002fe20000400000 */
[----:B------:R-:W-:Y:S01]  /*09c0*/  LOP3.LUT R7, R3, R20, RZ, 0xfc, !PT ;  /* 0x0000001403077212 */ /* 0x000fe200078efcff */
[----:B------:R-:W-:Y:S02]  /*09d0*/  HADD2.F32 R20, -RZ, R18.H0_H0 ;  /* 0x20000012ff147230 */ /* 0x000fe40000004100 */
[----:B------:R-:W-:Y:S02]  /*09e0*/  HADD2.F32 R29, -RZ, R29.H0_H0 ;  /* 0x2000001dff1d7230 */ /* 0x000fe40000004100 */
[----:B------:R-:W-:-:S03]  /*09f0*/  FFMA R25, R8, R25, R19 ;  /* 0x0000001908197223 */ /* 0x000fc60000000013 */
[----:B------:R-:W-:Y:S01]  /*0a00*/  FADD R29, R20, R29 ;  /* 0x0000001d141d7221 */ /* 0x000fe20000000000 */
[----:B------:R-:W-:-:S04]  /*0a10*/  IMAD.WIDE R18, R7, 0x2, R10 ;  /* 0x0000000207127825 */ /* 0x000fc800078e020a */
[----:B------:R-:W-:Y:S01]  /*0a20*/  IMAD.WIDE R20, R7, 0x2, R12 ;  /* 0x0000000207147825 */ /* 0x000fe200078e020c */
[----:B------:R-:W-:Y:S01]  /*0a30*/  IADD3 R28, R4, 0x2c, RZ ;  /* 0x0000002c041c7810 */ /* 0x000fe20007ffe0ff */
[----:B------:R-:W3:Y:S04]  /*0a40*/  LDG.E.EL.U16 R18, desc[UR4][R18.64] ;  /* 0x0000000412127981 */ /* 0x000ee8000c2e1500 */
[----:B------:R-:W3:Y:S01]  /*0a50*/  LDG.E.EL.U16 R23, desc[UR4][R20.64] ;  /* 0x0000000414177981 */ /* 0x000ee2000c2e1500 */
[----:B--2---:R-:W-:-:S03]  /*0a60*/  HADD2.F32 R8, -RZ, R6.H0_H0 ;  /* 0x20000006ff087230 */ /* 0x004fc60000004100 */
[----:B------:R-:W2:Y:S02]  /*0a70*/  LDG.E.EL.U16 R6, desc[UR4][R16.64+0x40] ;  /* 0x0000400410067981 */ /* 0x000ea4000c2e1500 */
[----:B------:R-:W-:Y:S01]  /*0a80*/  FMUL R29, R8, R29 ;  /* 0x0000001d081d7220 */ /* 0x000fe20000400000 */
[----:B------:R-:W-:-:S04]  /*0a90*/  IMAD.WIDE R8, R9, 0x2, R14 ;  /* 0x0000000209087825 */ /* 0x000fc800078e020e */
[----:B------:R-:W-:Y:S02]  /*0aa0*/  HADD2.F32 R24, -RZ, R24.H0_H0 ;  /* 0x20000018ff187230 */ /* 0x000fe40000004100 */
[----:B------:R0:W2:Y:S03]  /*0ab0*/  LDG.E.EL.U16 R8, desc[UR4][R8.64] ;  /* 0x0000000408087981 */ /* 0x0000a6000c2e1500 */
[----:B0-----:R-:W-:Y:S01]  /*0ac0*/  FFMA R9, R24, R29, R25 ;  /* 0x0000001d18097223 */ /* 0x001fe20000000019 */
[----:B------:R-:W-:Y:S01]  /*0ad0*/  IMAD.WIDE R24, R7, 0x2, R14 ;  /* 0x0000000207187825 */ /* 0x000fe200078e020e */
[----:B------:R-:W-:-:S05]  /*0ae0*/  LOP3.LUT R7, R3, R28, RZ, 0xfc, !PT ;  /* 0x0000001c03077212 */ /* 0x000fca00078efcff */
[----:B------:R4:W2:Y:S01]  /*0af0*/  LDG.E.EL.U16 R24, desc[UR4][R24.64] ;  /* 0x0000000418187981 */ /* 0x0008a2000c2e1500 */
[----:B------:R-:W-:-:S04]  /*0b00*/  IMAD.WIDE R28, R7, 0x2, R12 ;  /* 0x00000002071c7825 */ /* 0x000fc800078e020c */
[----:B------:R-:W-:Y:S02]  /*0b10*/  IMAD.WIDE R20, R7, 0x2, R10 ;  /* 0x0000000207147825 */ /* 0x000fe400078e020a */
[----:B------:R-:W2:Y:S04]  /*0b20*/  LDG.E.EL.U16 R28, desc[UR4][R28.64] ;  /* 0x000000041c1c7981 */ /* 0x000ea8000c2e1500 */
[----:B------:R0:W2:Y:S01]  /*0b30*/  LDG.E.EL.U16 R19, desc[UR4][R20.64] ;  /* 0x0000000414137981 */ /* 0x0000a2000c2e1500 */
[----:B----4-:R-:W-:-:S03]  /*0b40*/  HADD2.F32 R25, -RZ, R26.H0_H0 ;  /* 0x2000001aff197230 */ /* 0x010fc60000004100 */
[----:B------:R-:W4:Y:S01]  /*0b50*/  LDG.E.EL.U16 R26, desc[UR4][R16.64+0x50] ;  /* 0x00005004101a7981 */ /* 0x000f22000c2e1500 */
[----:B------:R-:W-:Y:S02]  /*0b60*/  HADD2.F32 R22, -RZ, R22.H0_H0 ;  /* 0x20000016ff167230 */ /* 0x000fe40000004100 */
[----:B------:R-:W-:Y:S01]  /*0b70*/  HADD2.F32 R27, -RZ, R27.H0_H0 ;  /* 0x2000001bff1b7230 */ /* 0x000fe20000004100 */
[----:B------:R-:W4:Y:S01]  /*0b80*/  LDG.E.EL.U16 R29, desc[UR4][R16.64+0x58] ;  /* 0x00005804101d7981 */ /* 0x000f22000c2e1500 */
[----:B0-----:R-:W-:-:S04]  /*0b90*/  IMAD.WIDE R20, R7, 0x2, R14 ;  /* 0x0000000207147825 */ /* 0x001fc800078e020e */
[----:B------:R-:W-:Y:S02]  /*0ba0*/  FADD R25, R25, R22 ;  /* 0x0000001619197221 */ /* 0x000fe40000000000 */
[----:B------:R0:W4:Y:S01]  /*0bb0*/  LDG.E.EL.U16 R22, desc[UR4][R20.64] ;  /* 0x0000000414167981 */ /* 0x000122000c2e1500 */
[----:B---3--:R-:W-:Y:S02]  /*0bc0*/  HADD2.F32 R18, -RZ, R18.H0_H0 ;  /* 0x20000012ff127230 */ /* 0x008fe40000004100 */
[----:B------:R-:W-:Y:S02]  /*0bd0*/  HADD2.F32 R7, -RZ, R23.H0_H0 ;  /* 0x20000017ff077230 */ /* 0x000fe40000004100 */
[----:B--2---:R-:W-:-:S05]  /*0be0*/  HADD2.F32 R6, -RZ, R6.H0_H0 ;  /* 0x20000006ff067230 */ /* 0x004fca0000004100 */
[----:B------:R-:W-:Y:S01]  /*0bf0*/  FMUL R23, R6, R25 ;  /* 0x0000001906177220 */ /* 0x000fe20000400000 */
[----:B------:R-:W-:Y:S01]  /*0c00*/  IADD3 R25, R4, 0x30, RZ ;  /* 0x0000003004197810 */ /* 0x000fe20007ffe0ff */
[----:B------:R-:W-:Y:S01]  /*0c10*/  FADD R6, R18, R7 ;  /* 0x0000000712067221 */ /* 0x000fe20000000000 */
[----:B------:R-:W-:Y:S02]  /*0c20*/  HADD2.F32 R8, -RZ, R8.H0_H0 ;  /* 0x20000008ff087230 */ /* 0x000fe40000004100 */
[----:B------:R-:W-:Y:S01]  /*0c30*/  LOP3.LUT R25, R3, R25, RZ, 0xfc, !PT ;  /* 0x0000001903197212 */ /* 0x000fe200078efcff */
[----:B------:R-:W-:Y:S01]  /*0c40*/  FMUL R27, R27, R6 ;  /* 0x000000061b1b7220 */ /* 0x000fe20000400000 */
[----:B------:R-:W-:Y:S01]  /*0c50*/  IADD3 R18, R4, 0x34, RZ ;  /* 0x0000003404127810 */ /* 0x000fe20007ffe0ff */
[----:B------:R-:W-:Y:S02]  /*0c60*/  FFMA R23, R8, R23, R9 ;  /* 0x0000001708177223 */ /* 0x000fe40000000009 */
[----:B------:R-:W-:-:S04]  /*0c70*/  IMAD.WIDE R8, R25, 0x2, R10 ;  /* 0x0000000219087825 */ /* 0x000fc800078e020a */
[C---:B------:R-:W-:Y:S02]  /*0c80*/  IMAD.WIDE R6, R25.reuse, 0x2, R12 ;  /* 0x0000000219067825 */ /* 0x040fe400078e020c */
[----:B------:R-:W2:Y:S02]  /*0c90*/  LDG.E.EL.U16 R8, desc[UR4][R8.64] ;  /* 0x0000000408087981 */ /* 0x000ea4000c2e1500 */
[----:B------:R-:W-:Y:S02]  /*0ca0*/  HADD2.F32 R24, -RZ, R24.H0_H0 ;  /* 0x20000018ff187230 */ /* 0x000fe40000004100 */
[----:B------:R4:W3:Y:S01]  /*0cb0*/  LDG.E.EL.U16 R6, desc[UR4][R6.64] ;  /* 0x0000000406067981 */ /* 0x0008e2000c2e1500 */
[----:B0-----:R-:W-:-:S04]  /*0cc0*/  IMAD.WIDE R20, R25, 0x2, R14 ;  /* 0x0000000219147825 */ /* 0x001fc800078e020e */
[----:B------:R-:W-:Y:S01]  /*0cd0*/  FFMA R23, R24, R27, R23 ;  /* 0x0000001b18177223 */ /* 0x000fe20000000017 */
[----:B------:R-:W-:Y:S01]  /*0ce0*/  LOP3.LUT R27, R3, R18, RZ, 0xfc, !PT ;  /* 0x00000012031b7212 */ /* 0x000fe200078efcff */
[----:B------:R-:W-:Y:S01]  /*0cf0*/  HADD2.F32 R25, -RZ, R28.H0_H0 ;  /* 0x2000001cff197230 */ /* 0x000fe20000004100 */
[----:B------:R0:W3:Y:S01]  /*0d00*/  LDG.E.EL.U16 R20, desc[UR4][R20.64] ;  /* 0x0000000414147981 */ /* 0x0000e2000c2e1500 */
[----:B------:R-:W-:Y:S02]  /*0d10*/  HADD2.F32 R24, -RZ, R19.H0_H0 ;  /* 0x20000013ff187230 */ /* 0x000fe40000004100 */
[----:B------:R-:W-:-:S04]  /*0d20*/  IMAD.WIDE R18, R27, 0x2, R10 ;  /* 0x000000021b127825 */ /* 0x000fc800078e020a */
[----:B------:R-:W-:Y:S01]  /*0d30*/  FADD R28, R24, R25 ;  /* 0x00000019181c7221 */ /* 0x000fe20000000000 */
[C---:B------:R-:W-:Y:S01]  /*0d40*/  IMAD.WIDE R24, R27.reuse, 0x2, R12 ;  /* 0x000000021b187825 */ /* 0x040fe200078e020c */
[----:B------:R1:W3:Y:S03]  /*0d50*/  LDG.E.EL.U16 R9, desc[UR4][R18.64] ;  /* 0x0000000412097981 */ /* 0x0002e6000c2e1500 */
[----:B----4-:R-:W-:Y:S02]  /*0d60*/  HADD2.F32 R7, -RZ, R26.H0_H0 ;  /* 0x2000001aff077230 */ /* 0x010fe40000004100 */
[----:B------:R3:W4:Y:S01]  /*0d70*/  LDG.E.EL.U16 R24, desc[UR4][R24.64] ;  /* 0x0000000418187981 */ /* 0x000722000c2e1500 */
[----:B------:R-:W-:-:S04]  /*0d80*/  IMAD.WIDE R26, R27, 0x2, R14 ;  /* 0x000000021b1a7825 */ /* 0x000fc800078e020e */
[----:B0-----:R-:W-:Y:S02]  /*0d90*/  FMUL R21, R7, R28 ;  /* 0x0000001c07157220 */ /* 0x001fe40000400000 */
[----:B------:R-:W4:Y:S01]  /*0da0*/  LDG.E.EL.U16 R7, desc[UR4][R16.64+0x60] ;  /* 0x0000600410077981 */ /* 0x000f22000c2e1500 */
[----:B------:R-:W-:Y:S01]  /*0db0*/  IADD3 R28, R4, 0x38, RZ ;  /* 0x00000038041c7810 */ /* 0x000fe20007ffe0ff */
[----:B------:R-:W-:Y:S02]  /*0dc0*/  HADD2.F32 R22, -RZ, R22.H0_H0 ;  /* 0x20000016ff167230 */ /* 0x000fe40000004100 */
[----:B------:R-:W4:Y:S01]  /*0dd0*/  LDG.E.EL.U16 R26, desc[UR4][R26.64] ;  /* 0x000000041a1a7981 */ /* 0x000f22000c2e1500 */
[----:B------:R-:W-:Y:S02]  /*0de0*/  LOP3.LUT R28, R3, R28, RZ, 0xfc, !PT ;  /* 0x0000001c031c7212 */ /* 0x000fe400078efcff */
[----:B------:R-:W-:-:S03]  /*0df0*/  FFMA R21, R22, R21, R23 ;  /* 0x0000001516157223 */ /* 0x000fc60000000017 */
[----:B------:R-:W-:-:S04]  /*0e00*/  IMAD.WIDE R22, R28, 0x2, R10 ;  /* 0x000000021c167825 */ /* 0x000fc800078e020a */
[----:B-1----:R-:W-:Y:S02]  /*0e10*/  IMAD.WIDE R18, R28, 0x2, R12 ;  /* 0x000000021c127825 */ /* 0x002fe400078e020c */
[----:B------:R0:W4:Y:S04]  /*0e20*/  LDG.E.EL.U16 R22, desc[UR4][R22.64] ;  /* 0x0000000416167981 */ /* 0x000128000c2e1500 */
[----:B------:R-:W4:Y:S01]  /*0e30*/  LDG.E.EL.U16 R18, desc[UR4][R18.64] ;  /* 0x0000000412127981 */ /* 0x000f22000c2e1500 */
[----:B------:R-:W-:Y:S02]  /*0e40*/  HADD2.F32 R29, -RZ, R29.H0_H0 ;  /* 0x2000001dff1d7230 */ /* 0x000fe40000004100 */
[----:B--2---:R-:W-:Y:S02]  /*0e50*/  HADD2.F32 R8, -RZ, R8.H0_H0 ;  /* 0x20000008ff087230 */ /* 0x004fe40000004100 */
[----:B---3--:R-:W-:Y:S01]  /*0e60*/  HADD2.F32 R25, -RZ, R6.H0_H0 ;  /* 0x20000006ff197230 */ /* 0x008fe20000004100 */
[----:B------:R-:W-:-:S04]  /*0e70*/  IADD3 R6, R4, 0x3c, RZ ;  /* 0x0000003c04067810 */ /* 0x000fc80007ffe0ff */
[----:B------:R-:W-:Y:S01]  /*0e80*/  FADD R8, R8, R25 ;  /* 0x0000001908087221 */ /* 0x000fe20000000000 */
[----:B------:R-:W-:-:S03]  /*0e90*/  LOP3.LUT R25, R3, R6, RZ, 0xfc, !PT ;  /* 0x0000000603197212 */ /* 0x000fc600078efcff */
[----:B------:R-:W-:Y:S01]  /*0ea0*/  FMUL R29, R29, R8 ;  /* 0x000000081d1d7220 */ /* 0x000fe20000400000 */
[----:B------:R-:W-:Y:S02]  /*0eb0*/  HADD2.F32 R8, -RZ, R20.H0_H0 ;  /* 0x20000014ff087230 */ /* 0x000fe40000004100 */
[----:B------:R-:W-:Y:S02]  /*0ec0*/  HADD2.F32 R9, -RZ, R9.H0_H0 ;  /* 0x20000009ff097230 */ /* 0x000fe40000004100 */
[----:B----4-:R-:W-:Y:S02]  /*0ed0*/  HADD2.F32 R24, -RZ, R24.H0_H0 ;  /* 0x20000018ff187230 */ /* 0x010fe40000004100 */
[----:B0-----:R-:W-:-:S03]  /*0ee0*/  HADD2.F32 R23, -RZ, R7.H0_H0 ;  /* 0x20000007ff177230 */ /* 0x001fc60000004100 */
[----:B------:R-:W-:Y:S01]  /*0ef0*/  FADD R24, R9, R24 ;  /* 0x0000001809187221 */ /* 0x000fe20000000000 */
[----:B------:R-:W-:Y:S01]  /*0f00*/  FFMA R8, R8, R29, R21 ;  /* 0x0000001d08087223 */ /* 0x000fe20000000015 */
[----:B------:R-:W-:-:S04]  /*0f10*/  IMAD.WIDE R6, R25, 0x2, R12 ;  /* 0x0000000219067825 */ /* 0x000fc800078e020c */
[----:B------:R-:W-:Y:S01]  /*0f20*/  FMUL R24, R23, R24 ;  /* 0x0000001817187220 */ /* 0x000fe20000400000 */
[----:B------:R-:W-:Y:S01]  /*0f30*/  HADD2.F32 R9, -RZ, R26.H0_H0 ;  /* 0x2000001aff097230 */ /* 0x000fe20000004100 */
[----:B------:R-:W2:Y:S01]  /*0f40*/  LDG.E.EL.U16 R23, desc[UR4][R16.64+0x68] ;  /* 0x0000680410177981 */ /* 0x000ea2000c2e1500 */
[----:B------:R-:W-:Y:S01]  /*0f50*/  IMAD.WIDE R20, R25, 0x2, R10 ;  /* 0x0000000219147825 */ /* 0x000fe200078e020a */
[----:B------:R-:W-:-:S03]  /*0f60*/  IADD3 R4, P0, R4, 0x40, RZ ;  /* 0x0000004004047810 */ /* 0x000fc60007f1e0ff */
[----:B------:R-:W-:Y:S01]  /*0f70*/  FFMA R24, R9, R24, R8 ;  /* 0x0000001809187223 */ /* 0x000fe20000000008 */
[--C-:B------:R-:W-:Y:S01]  /*0f80*/  IMAD.WIDE R8, R25, 0x2, R14.reuse ;  /* 0x0000000219087825 */ /* 0x100fe200078e020e */
[----:B------:R-:W-:Y:S01]  /*0f90*/  LOP3.LUT R27, R3, R4, RZ, 0xfc, !PT ;  /* 0x00000004031b7212 */ /* 0x000fe200078efcff */
[----:B------:R0:W3:Y:S04]  /*0fa0*/  LDG.E.EL.U16 R19, desc[UR4][R20.64] ;  /* 0x0000000414137981 */ /* 0x0000e8000c2e1500 */
[----:B------:R-:W4:Y:S01]  /*0fb0*/  LDG.E.EL.U16 R6, desc[UR4][R6.64] ;  /* 0x0000000406067981 */ /* 0x000f22000c2e1500 */
[----:B------:R-:W-:-:S03]  /*0fc0*/  IMAD.WIDE R28, R28, 0x2, R14 ;  /* 0x000000021c1c7825 */ /* 0x000fc600078e020e */
[----:B------:R1:W4:Y:S01]  /*0fd0*/  LDG.E.EL.U16 R25, desc[UR4][R8.64] ;  /* 0x0000000408197981 */ /* 0x000322000c2e1500 */
[----:B0-----:R-:W-:-:S03]  /*0fe0*/  IMAD.WIDE R20, R27, 0x2, R10 ;  /* 0x000000021b147825 */ /* 0x001fc600078e020a */
[----:B------:R-:W4:Y:S01]  /*0ff0*/  LDG.E.EL.U16 R28, desc[UR4][R28.64] ;  /* 0x000000041c1c7981 */ /* 0x000f22000c2e1500 */
[----:B------:R-:W-:-:S03]  /*1000*/  HADD2.F32 R22, -RZ, R22.H0_H0 ;  /* 0x20000016ff167230 */ /* 0x000fc60000004100 */
[----:B------:R-:W4:Y:S01]  /*1010*/  LDG.E.EL.U16 R7, desc[UR4][R16.64+0x70] ;  /* 0x0000700410077981 */ /* 0x000f22000c2e1500 */
[----:B------:R-:W-:Y:S02]  /*1020*/  HADD2.F32 R26, -RZ, R18.H0_H0 ;  /* 0x20000012ff1a7230 */ /* 0x000fe40000004100 */
[C---:B-1----:R-:W-:Y:S01]  /*1030*/  IMAD.WIDE R8, R27.reuse, 0x2, R12 ;  /* 0x000000021b087825 */ /* 0x042fe200078e020c */
[----:B------:R0:W4:Y:S04]  /*1040*/  LDG.E.EL.U16 R20, desc[UR4][R20.64] ;  /* 0x0000000414147981 */ /* 0x000128000c2e1500 */
[----:B------:R-:W4:Y:S01]  /*1050*/  LDG.E.EL.U16 R18, desc[UR4][R8.64] ;  /* 0x0000000408127981 */ /* 0x000f22000c2e1500 */
[----:B0-----:R-:W-:Y:S01]  /*1060*/  FADD R21, R22, R26 ;  /* 0x0000001a16157221 */ /* 0x001fe20000000000 */
[----:B------:R-:W-:-:S02]  /*1070*/  IMAD.WIDE R26, R27, 0x2, R14 ;  /* 0x000000021b1a7825 */ /* 0x000fc400078e020e */
[----:B------:R0:W4:Y:S04]  /*1080*/  LDG.E.EL.U16 R22, desc[UR4][R16.64+0x78] ;  /* 0x0000780410167981 */ /* 0x000128000c2e1500 */
[----:B------:R-:W4:Y:S01]  /*1090*/  LDG.E.EL.U16 R26, desc[UR4][R26.64] ;  /* 0x000000041a1a7981 */ /* 0x000f22000c2e1500 */
[----:B------:R-:W-:Y:S02]  /*10a0*/  IADD3.X R5, RZ, R5, RZ, P0, !PT ;  /* 0x00000005ff057210 */ /* 0x000fe400007fe4ff */
[----:B------:R-:W-:-:S04]  /*10b0*/  ISETP.GE.U32.AND P0, PT, R4, 0xffc, PT ;  /* 0x00000ffc0400780c */ /* 0x000fc80003f06070 */
[----:B------:R-:W-:Y:S02]  /*10c0*/  ISETP.GE.U32.AND.EX P0, PT, R5, RZ, PT, P0 ;  /* 0x000000ff0500720c */ /* 0x000fe40003f06100 */
[----:B0-----:R-:W-:-:S04]  /*10d0*/  IADD3 R16, P2, R16, 0x80, RZ ;  /* 0x0000008010107810 */ /* 0x001fc80007f5e0ff */
[----:B------:R-:W-:Y:S01]  /*10e0*/  IADD3.X R17, RZ, R17, RZ, P2, !PT ;  /* 0x00000011ff117210 */ /* 0x000fe200017fe4ff */
[----:B--2---:R-:W-:-:S05]  /*10f0*/  HADD2.F32 R23, -RZ, R23.H0_H0 ;  /* 0x20000017ff177230 */ /* 0x004fca0000004100 */
[----:B------:R-:W-:Y:S01]  /*1100*/  FMUL R21, R23, R21 ;  /* 0x0000001517157220 */ /* 0x000fe20000400000 */
[----:B---3--:R-:W-:Y:S02]  /*1110*/  HADD2.F32 R23, -RZ, R19.H0_H0 ;  /* 0x20000013ff177230 */ /* 0x008fe40000004100 */
[----:B----4-:R-:W-:-:S05]  /*1120*/  HADD2.F32 R6, -RZ, R6.H0_H0 ;  /* 0x20000006ff067230 */ /* 0x010fca0000004100 */
[----:B------:R-:W-:Y:S01]  /*1130*/  FADD R8, R23, R6 ;  /* 0x0000000617087221 */ /* 0x000fe20000000000 */
[----:B------:R-:W-:Y:S02]  /*1140*/  HADD2.F32 R7, -RZ, R7.H0_H0 ;  /* 0x20000007ff077230 */ /* 0x000fe40000004100 */
[----:B------:R-:W-:Y:S02]  /*1150*/  HADD2.F32 R19, -RZ, R28.H0_H0 ;  /* 0x2000001cff137230 */ /* 0x000fe40000004100 */
[----:B------:R-:W-:Y:S02]  /*1160*/  HADD2.F32 R20, -RZ, R20.H0_H0 ;  /* 0x20000014ff147230 */ /* 0x000fe40000004100 */
[----:B------:R-:W-:Y:S01]  /*1170*/  FMUL R8, R7, R8 ;  /* 0x0000000807087220 */ /* 0x000fe20000400000 */
[----:B------:R-:W-:Y:S02]  /*1180*/  HADD2.F32 R7, -RZ, R18.H0_H0 ;  /* 0x20000012ff077230 */ /* 0x000fe40000004100 */
[----:B------:R-:W-:Y:S01]  /*1190*/  FFMA R19, R19, R21, R24 ;  /* 0x0000001513137223 */ /* 0x000fe20000000018 */
[----:B------:R-:W-:-:S02]  /*11a0*/  HADD2.F32 R6, -RZ, R25.H0_H0 ;  /* 0x20000019ff067230 */ /* 0x000fc40000004100 */
[----:B------:R-:W-:Y:S01]  /*11b0*/  FADD R7, R20, R7 ;  /* 0x0000000714077221 */ /* 0x000fe20000000000 */
[----:B------:R-:W-:Y:S02]  /*11c0*/  HADD2.F32 R22, -RZ, R22.H0_H0 ;  /* 0x20000016ff167230 */ /* 0x000fe40000004100 */
[----:B------:R-:W-:Y:S01]  /*11d0*/  FFMA R19, R6, R8, R19 ;  /* 0x0000000806137223 */ /* 0x000fe20000000013 */
[----:B------:R-:W-:Y:S02]  /*11e0*/  HADD2.F32 R26, -RZ, R26.H0_H0 ;  /* 0x2000001aff1a7230 */ /* 0x000fe40000004100 */
[----:B------:R-:W-:-:S04]  /*11f0*/  FMUL R7, R22, R7 ;  /* 0x0000000716077220 */ /* 0x000fc80000400000 */
[----:B------:R-:W-:Y:S01]  /*1200*/  FFMA R26, R26, R7, R19 ;  /* 0x000000071a1a7223 */ /* 0x000fe20000000013 */
[----:B------:R-:W-:Y:S06]  /*1210*/  @!P0 BRA `(.L_x_1) ;  /* 0xffffffec00e88947 */ /* 0x000fec000383ffff */
.L_x_0:
[----:B-1----:R-:W-:Y:S05]  /*1220*/  WARPSYNC.ALL ;  /* 0x0000000000007948 */ /* 0x002fea0003800000 */
[----:B------:R-:W1:Y:S01]  /*1230*/  SHFL.BFLY PT, R5, R26, 0x2, 0x1f ;  /* 0x0c401f001a057f89 */ /* 0x000e6200000e0000 */
[----:B------:R-:W2:Y:S01]  /*1240*/  LDC.64 R10, c[0x0][0x218] ;  /* 0x00008600ff0a7b82 */ /* 0x000ea20000000a00 */
[-C--:B-----5:R-:W-:Y:S01]  /*1250*/  FMUL R15, R0, R0.reuse ;  /* 0x00000000000f7220 */ /* 0x0a0fe20000400000 */
[----:B------:R-:W-:Y:S02]  /*1260*/  MOV R22, 0xfffffffc ;  /* 0xfffffffc00167802 */ /* 0x000fe40000000f00 */
[----:B------:R-:W-:Y:S01]  /*1270*/  MOV R20, 0xffffffff ;  /* 0xffffffff00147802 */ /* 0x000fe20000000f00 */
[----:B------:R-:W-:-:S03]  /*1280*/  FMUL R14, R15, R0 ;  /* 0x000000000f0e7220 */ /* 0x000fc60000400000 */
[----:B------:R-:W2:Y:S08]  /*1290*/  LDC.64 R8, c[0x0][0x220] ;  /* 0x00008800ff087b82 */ /* 0x000eb00000000a00 */
[----:B------:R-:W2:Y:S01]  /*12a0*/  LDC.64 R6, c[0x0][0x230] ;  /* 0x00008c00ff067b82 */ /* 0x000ea20000000a00 */
[----:B-1----:R-:W-:-:S07]  /*12b0*/  FADD R12, R5, R26 ;  /* 0x0000001a050c7221 */ /* 0x002fce0000000000 */
[----:B------:R-:W2:Y:S01]  /*12c0*/  LDC.64 R4, c[0x0][0x210] ;  /* 0x00008400ff047b82 */ /* 0x000ea20000000a00 */
[----:B------:R-:W1:Y:S01]  /*12d0*/  SHFL.BFLY PT, R13, R12, 0x1, 0x1f ;  /* 0x0c201f000c0d7f89 */ /* 0x000e6200000e0000 */
[----:B------:R-:W-:Y:S02]  /*12e0*/  ULDC.64 UR6, c[0x0][0x228] ;  /* 0x00008a0000067ab9 */ /* 0x000fe40000000a00 */
[----:B------:R-:W-:-:S04]  /*12f0*/  IADD3 R2, P0, R2, UR6, RZ ;  /* 0x0000000602027c10 */ /* 0x000fc8000ff1e0ff */
[----:B------:R-:W-:Y:S01]  /*1300*/  IADD3.X R21, RZ, UR7, RZ, P0, !PT ;  /* 0x00000007ff157c10 */ /* 0x000fe200087fe4ff */
[----:B01----:R-:W-:-:S04]  /*1310*/  FADD R13, R12, R13 ;  /* 0x0000000d0c0d7221 */ /* 0x003fc80000000000 */
[----:B------:R-:W-:-:S04]  /*1320*/  FMUL R13, R13, 0.5 ;  /* 0x3f0000000d0d7820 */ /* 0x000fc80000400000 */
[----:B------:R-:W-:-:S04]  /*1330*/  FMUL R13, R13, R14 ;  /* 0x0000000e0d0d7220 */ /* 0x000fc80000400000 */
[----:B--2---:R-:W-:-:S07]  /*1340*/  FMUL R23, R13, 0.000244140625 ;  /* 0x398000000d177820 */ /* 0x004fce0000400000 */
.L_x_2:
[----:B------:R-:W-:Y:S02]  /*1350*/  IADD3 R22, P0, R22, 0x4, RZ ;  /* 0x0000000416167810 */ /* 0x000fe40007f1e0ff */
[----:B------:R-:W-:Y:S02]  /*1360*/  PRMT R24, RZ, 0x7610, R24 ;  /* 0x00007610ff187816 */ /* 0x000fe40000000018 */
[----:B0-----:R-:W-:Y:S02]  /*1370*/  LOP3.LUT R19, R3, R22, RZ, 0xfc, !PT ;  /* 0x0000001603137212 */ /* 0x001fe400078efcff */
[----:B------:R-:W-:Y:S02]  /*1380*/  PRMT R25, RZ, 0x7610, R25 ;  /* 0x00007610ff197816 */ /* 0x000fe40000000019 */
[----:B------:R-:W-:Y:S01]  /*1390*/  PRMT R26, RZ, 0x7610, R26 ;  /* 0x00007610ff1a7816 */ /* 0x000fe2000000001a */
[----:B------:R-:W-:-:S04]  /*13a0*/  IMAD.WIDE R12, R19, 0x2, R10 ;  /* 0x00000002130c7825 */ /* 0x000fc800078e020a */
[C---:B------:R-:W-:Y:S01]  /*13b0*/  IMAD.WIDE R14, R19.reuse, 0x2, R8 ;  /* 0x00000002130e7825 */ /* 0x040fe200078e0208 */
[----:B------:R0:W2:Y:S03]  /*13c0*/  @!P1 LDG.E.EF.U16 R24, desc[UR4][R12.64] ;  /* 0x000000040c189981 */ /* 0x0000a6000c0e1500 */
[----:B------:R-:W-:Y:S01]  /*13d0*/  IMAD.WIDE R16, R19, 0x2, R6 ;  /* 0x0000000213107825 */ /* 0x000fe200078e0206 */
[----:B------:R-:W3:Y:S04]  /*13e0*/  @!P1 LDG.E.EF.U16 R25, desc[UR4][R14.64] ;  /* 0x000000040e199981 */ /* 0x000ee8000c0e1500 */
[----:B------:R-:W4:Y:S01]  /*13f0*/  @!P1 LDG.E.EF.U16 R26, desc[UR4][R16.64] ;  /* 0x00000004101a9981 */ /* 0x000f22000c0e1500 */
[----:B0-----:R-:W-:-:S02]  /*1400*/  MOV R12, R2 ;  /* 0x00000002000c7202 */ /* 0x001fc40000000f00 */
[----:B------:R-:W-:Y:S01]  /*1410*/  MOV R13, R21 ;  /* 0x00000015000d7202 */ /* 0x000fe20000000f00 */
[----:B------:R-:W-:Y:S01]  /*1420*/  IMAD.WIDE R18, R19, 0x2, R4 ;  /* 0x0000000213127825 */ /* 0x000fe200078e0204 */
[----:B------:R-:W-:-:S03]  /*1430*/  PRMT R27, RZ, 0x7610, R27 ;  /* 0x00007610ff1b7816 */ /* 0x000fc6000000001b */
[----:B------:R-:W5:Y:S04]  /*1440*/  LDG.E.EL.U16 R28, desc[UR4][R12.64] ;  /* 0x000000040c1c7981 */ /* 0x000f68000c2e1500 */
[----:B------:R-:W5:Y:S01]  /*1450*/  @!P1 LDG.E.EF.U16 R27, desc[UR4][R18.64] ;  /* 0x00000004121b9981 */ /* 0x000f62000c0e1500 */
[----:B------:R-:W-:Y:S02]  /*1460*/  IADD3.X R20, RZ, R20, RZ, P0, !PT ;  /* 0x00000014ff147210 */ /* 0x000fe400007fe4ff */
[----:B------:R-:W-:-:S04]  /*1470*/  ISETP.GE.U32.AND P0, PT, R22, 0xffc, PT ;  /* 0x00000ffc1600780c */ /* 0x000fc80003f06070 */
[----:B------:R-:W-:Y:S02]  /*1480*/  ISETP.GE.U32.AND.EX P0, PT, R20, RZ, PT, P0 ;  /* 0x000000ff1400720c */ /* 0x000fe40003f06100 */
[----:B------:R-:W-:-:S04]  /*1490*/  IADD3 R2, P2, R2, 0x8, RZ ;  /* 0x0000000802027810 */ /* 0x000fc80007f5e0ff */
[----:B------:R-:W-:Y:S01]  /*14a0*/  IADD3.X R21, RZ, R21, RZ, P2, !PT ;  /* 0x00000015ff157210 */ /* 0x000fe200017fe4ff */
[----:B--2---:R-:W-:Y:S02]  /*14b0*/  HADD2.F32 R24, -RZ, R24.H0_H0 ;  /* 0x20000018ff187230 */ /* 0x004fe40000004100 */
[----:B---3--:R-:W-:Y:S02]  /*14c0*/  HADD2.F32 R29, -RZ, R25.H0_H0 ;  /* 0x20000019ff1d7230 */ /* 0x008fe40000004100 */
[----:B----4-:R-:W-:-:S03]  /*14d0*/  HADD2.F32 R26, -RZ, R26.H0_H0 ;  /* 0x2000001aff1a7230 */ /* 0x010fc60000004100 */
[----:B------:R-:W-:Y:S02]  /*14e0*/  FADD R14, R24, R29 ;  /* 0x0000001d180e7221 */ /* 0x000fe40000000000 */
[----:B------:R-:W-:Y:S01]  /*14f0*/  FADD R26, R26, R26 ;  /* 0x0000001a1a1a7221 */ /* 0x000fe20000000000 */
[----:B-----5:R-:W-:-:S03]  /*1500*/  HADD2.F32 R25, -RZ, R28.H0_H0 ;  /* 0x2000001cff197230 */ /* 0x020fc60000004100 */
[----:B------:R-:W-:Y:S02]  /*1510*/  FMUL R26, R23, R26 ;  /* 0x0000001a171a7220 */ /* 0x000fe40000400000 */
[----:B------:R-:W-:Y:S01]  /*1520*/  FMUL R25, R14, R25 ;  /* 0x000000190e197220 */ /* 0x000fe20000400000 */
[----:B------:R-:W-:-:S03]  /*1530*/  HADD2.F32 R12, -RZ, R27.H0_H0 ;  /* 0x2000001bff0c7230 */ /* 0x000fc60000004100 */
[----:B------:R-:W-:-:S04]  /*1540*/  FFMA R25, R25, R0, -R26 ;  /* 0x0000000019197223 */ /* 0x000fc8000000081a */
[----:B------:R-:W-:-:S05]  /*1550*/  FADD R25, R12, R25 ;  /* 0x000000190c197221 */ /* 0x000fca0000000000 */
[----:B------:R-:W-:-:S05]  /*1560*/  F2FP.F16.F32.PACK_AB R25, RZ, R25 ;  /* 0x00000019ff19723e */ /* 0x000fca00000000ff */
[----:B------:R0:W-:Y:S01]  /*1570*/  @!P1 STG.E.U16 desc[UR4][R18.64], R25 ;  /* 0x0000001912009986 */ /* 0x0001e2000c101504 */
[----:B------:R-:W-:Y:S05]  /*1580*/  @!P0 BRA `(.L_x_2) ;  /* 0xfffffffc00708947 */ /* 0x000fea000383ffff */
[----:B------:R-:W-:Y:S05]  /*1590*/  EXIT ;  /* 0x000000000000794d */ /* 0x000fea0003800000 */
.L_x_3:
[----:B------:R-:W-:-:S00]  /*15a0*/  BRA `(.L_x_3) ;  /* 0xfffffffc00fc7947 */ /* 0x000fc0000383ffff */
[----:B------:R-:W-:-:S00]  /*15b0*/  NOP ;  /* 0x0000000000007918 */ /* 0x000fc00000000000 */
        /* <DEDUP_REMOVED lines=12> */
.L_x_4:


//--------------------- .nv.constant0.triton_red_fused__to_copy_add_div_mul_pow_sum_4 --------------------------
	.section	.nv.constant0.triton_red_fused__to_copy_add_div_mul_pow_sum_4,"a",@progbits
	.sectionflags	@""
	.align	4
.nv.constant0.triton_red_fused__to_copy_add_div_mul_pow_sum_4:
	.zero		592
